//
// Generated by NVIDIA NVVM Compiler
//
// Compiler Build ID: CL-36424714
// Cuda compilation tools, release 13.0, V13.0.88
// Based on NVVM 20.0.0
//

.version 9.0
.target sm_100
.address_size 64

	// .globl	_Z6conv1DPiS_i
.const .align 4 .b8 kernel_dev[28];

.visible .entry _Z6conv1DPiS_i(
	.param .u64 .ptr .align 1 _Z6conv1DPiS_i_param_0,
	.param .u64 .ptr .align 1 _Z6conv1DPiS_i_param_1,
	.param .u32 _Z6conv1DPiS_i_param_2
)
{
	.reg .pred 	%p<4>;
	.reg .b32 	%r<30>;
	.reg .b64 	%rd<14>;

	ld.param.u64 	%rd1, [_Z6conv1DPiS_i_param_0];
	ld.param.u64 	%rd2, [_Z6conv1DPiS_i_param_1];
	ld.param.u32 	%r2, [_Z6conv1DPiS_i_param_2];
	mov.u32 	%r4, %ctaid.x;
	mov.u32 	%r5, %ntid.x;
	mov.u32 	%r6, %tid.x;
	mad.lo.s32 	%r7, %r4, %r5, %r6;
	setp.lt.s32 	%p1, %r7, 3;
	add.s32 	%r8, %r2, -3;
	setp.ge.s32 	%p2, %r7, %r8;
	or.pred  	%p3, %p1, %p2;
	@%p3 bra 	$L__BB0_2;
	cvta.to.global.u64 	%rd3, %rd2;
	cvta.to.global.u64 	%rd4, %rd1;
	add.s32 	%r9, %r7, -3;
	mul.wide.u32 	%rd5, %r9, 4;
	add.s64 	%rd6, %rd4, %rd5;
	ld.global.u32 	%r10, [%rd6];
	ld.const.u32 	%r11, [kernel_dev];
	mul.lo.s32 	%r12, %r11, %r10;
	add.s32 	%r13, %r7, -2;
	mul.wide.u32 	%rd7, %r13, 4;
	add.s64 	%rd8, %rd4, %rd7;
	ld.global.u32 	%r14, [%rd8];
	ld.const.u32 	%r15, [kernel_dev+4];
	mad.lo.s32 	%r16, %r15, %r14, %r12;
	add.s32 	%r17, %r7, -1;
	mul.wide.u32 	%rd9, %r17, 4;
	add.s64 	%rd10, %rd4, %rd9;
	ld.global.u32 	%r18, [%rd10];
	ld.const.u32 	%r19, [kernel_dev+8];
	mad.lo.s32 	%r20, %r19, %r18, %r16;
	mul.wide.u32 	%rd11, %r7, 4;
	add.s64 	%rd12, %rd4, %rd11;
	ld.global.u32 	%r21, [%rd12];
	ld.const.u32 	%r22, [kernel_dev+12];
	mad.lo.s32 	%r23, %r22, %r21, %r20;
	ld.global.u32 	%r24, [%rd12+4];
	ld.const.u32 	%r25, [kernel_dev+16];
	mad.lo.s32 	%r26, %r25, %r24, %r23;
	ld.global.u32 	%r27, [%rd12+8];
	ld.const.u32 	%r28, [kernel_dev+20];
	mad.lo.s32 	%r29, %r28, %r27, %r26;
	add.s64 	%rd13, %rd3, %rd11;
	st.global.u32 	[%rd13], %r29;
$L__BB0_2:
	ret;

}


// ===== COMPILED SASS (sm_100) =====

	.target	sm_100

	.elftype	@"ET_EXEC"


//--------------------- .note.nv.tkinfo           --------------------------
	.section	.note.nv.tkinfo,"",@"SHT_NOTE"
	.sectionflags	@"SHF_NOTE_NV_TKINFO"
	.tkinfo
        /*0018*/ 	.word	0x00000002
        /*0030*/ 	.string	""
        /*0030*/ 	.string	"ptxas"
        /*0030*/ 	.string	"Cuda compilation tools, release 13.0, V13.0.88"
        /*0030*/ 	.string	"Build cuda_13.0.r13.0/compiler.36424714_0"
        /*0030*/ 	.string	"-arch sm_100 -m 64 "



//--------------------- .note.nv.cuinfo           --------------------------
	.section	.note.nv.cuinfo,"",@"SHT_NOTE"
	.sectionflags	@"SHF_NOTE_NV_CUINFO"
        /*0018*/ 	.short	0x0002
        /*001a*/ 	.short	0x0064
        /*001c*/ 	.short	0x0082
	.zero		2


//--------------------- .nv.info                  --------------------------
	.section	.nv.info,"",@"SHT_CUDA_INFO"
	.align	4


	//----- nvinfo : EIATTR_REGCOUNT
	.align		4
        /*0000*/ 	.byte	0x04, 0x2f
        /*0002*/ 	.short	(.L_2 - .L_1)
	.align		4
.L_1:
        /*0004*/ 	.word	index@(_Z6conv1DPiS_i)
        /*0008*/ 	.word	0x00000014


	//----- nvinfo : EIATTR_FRAME_SIZE
	.align		4
.L_2:
        /*000c*/ 	.byte	0x04, 0x11
        /*000e*/ 	.short	(.L_4 - .L_3)
	.align		4
.L_3:
        /*0010*/ 	.word	index@(_Z6conv1DPiS_i)
        /*0014*/ 	.word	0x00000000


	//----- nvinfo : EIATTR_MIN_STACK_SIZE
	.align		4
.L_4:
        /*0018*/ 	.byte	0x04, 0x12
        /*001a*/ 	.short	(.L_6 - .L_5)
	.align		4
.L_5:
        /*001c*/ 	.word	index@(_Z6conv1DPiS_i)
        /*0020*/ 	.word	0x00000000
.L_6:


//--------------------- .nv.compat                --------------------------
	.section	.nv.compat,"",@"SHT_CUDA_COMPAT_INFO"
	.align	4
        /*0000*/ 	.byte	0x02, 0x09, 0x00, 0x00, 0x02, 0x02, 0x01, 0x00, 0x02, 0x05, 0x05, 0x00, 0x03, 0x07, 0x01, 0x01
        /*0010*/ 	.byte	0x02, 0x03, 0x00, 0x00, 0x02, 0x06, 0x01, 0x00, 0x04, 0x0b, 0x08, 0x00, 0x09, 0x00, 0x00, 0x00
        /*0020*/ 	.byte	0x00, 0x00, 0x00, 0x00


//--------------------- .nv.info._Z6conv1DPiS_i   --------------------------
	.section	.nv.info._Z6conv1DPiS_i,"",@"SHT_CUDA_INFO"
	.sectionflags	@""
	.align	4


	//----- nvinfo : EIATTR_CUDA_API_VERSION
	.align		4
        /*0000*/ 	.byte	0x04, 0x37
        /*0002*/ 	.short	(.L_8 - .L_7)
.L_7:
        /*0004*/ 	.word	0x00000082


	//----- nvinfo : EIATTR_KPARAM_INFO
	.align		4
.L_8:
        /*0008*/ 	.byte	0x04, 0x17
        /*000a*/ 	.short	(.L_10 - .L_9)
.L_9:
        /*000c*/ 	.word	0x00000000
        /*0010*/ 	.short	0x0002
        /*0012*/ 	.short	0x0010
        /*0014*/ 	.byte	0x00, 0xf0, 0x11, 0x00


	//----- nvinfo : EIATTR_KPARAM_INFO
	.align		4
.L_10:
        /*0018*/ 	.byte	0x04, 0x17
        /*001a*/ 	.short	(.L_12 - .L_11)
.L_11:
        /*001c*/ 	.word	0x00000000
        /*0020*/ 	.short	0x0001
        /*0022*/ 	.short	0x0008
        /*0024*/ 	.byte	0x00, 0xf5, 0x21, 0x00


	//----- nvinfo : EIATTR_KPARAM_INFO
	.align		4
.L_12:
        /*0028*/ 	.byte	0x04, 0x17
        /*002a*/ 	.short	(.L_14 - .L_13)
.L_13:
        /*002c*/ 	.word	0x00000000
        /*0030*/ 	.short	0x0000
        /*0032*/ 	.short	0x0000
        /*0034*/ 	.byte	0x00, 0xf5, 0x21, 0x00


	//----- nvinfo : EIATTR_SPARSE_MMA_MASK
	.align		4
.L_14:
        /*0038*/ 	.byte	0x03, 0x50
        /*003a*/ 	.short	0x0000


	//----- nvinfo : EIATTR_MAXREG_COUNT
	.align		4
        /*003c*/ 	.byte	0x03, 0x1b
        /*003e*/ 	.short	0x00ff


	//----- nvinfo : EIATTR_MERCURY_ISA_VERSION
	.align		4
        /*0040*/ 	.byte	0x03, 0x5f
        /*0042*/ 	.short	0x0101


	//----- nvinfo : EIATTR_VRC_CTA_INIT_COUNT
	.align		4
        /*0044*/ 	.byte	0x02, 0x4a
	.zero		1
	.zero		1


	//----- nvinfo : EIATTR_EXIT_INSTR_OFFSETS
	.align		4
        /*0048*/ 	.byte	0x04, 0x1c
        /*004a*/ 	.short	(.L_16 - .L_15)


	//   ....[0]....
.L_15:
        /*004c*/ 	.word	0x00000090


	//   ....[1]....
        /*0050*/ 	.word	0x00000240


	//----- nvinfo : EIATTR_CBANK_PARAM_SIZE
	.align		4
.L_16:
        /*0054*/ 	.byte	0x03, 0x19
        /*0056*/ 	.short	0x0014


	//----- nvinfo : EIATTR_PARAM_CBANK
	.align		4
        /*0058*/ 	.byte	0x04, 0x0a
        /*005a*/ 	.short	(.L_18 - .L_17)
	.align		4
.L_17:
        /*005c*/ 	.word	index@(.nv.constant0._Z6conv1DPiS_i)
        /*0060*/ 	.short	0x0380
        /*0062*/ 	.short	0x0014


	//----- nvinfo : EIATTR_SW_WAR
	.align		4
.L_18:
        /*0064*/ 	.byte	0x04, 0x36
        /*0066*/ 	.short	(.L_20 - .L_19)
.L_19:
        /*0068*/ 	.word	0x00000008
.L_20:


//--------------------- .nv.callgraph             --------------------------
	.section	.nv.callgraph,"",@"SHT_CUDA_CALLGRAPH"
	.align	4
	.sectionentsize	8
	.align		4
        /*0000*/ 	.word	0x00000000
	.align		4
        /*0004*/ 	.word	0xffffffff
	.align		4
        /*0008*/ 	.word	0x00000000
	.align		4
        /*000c*/ 	.word	0xfffffffe
	.align		4
        /*0010*/ 	.word	0x00000000
	.align		4
        /*0014*/ 	.word	0xfffffffd
	.align		4
        /*0018*/ 	.word	0x00000000
	.align		4
        /*001c*/ 	.word	0xfffffffc


//--------------------- .nv.constant3             --------------------------
	.section	.nv.constant3,"a",@progbits
	.align	4
.nv.constant3:
	.type		kernel_dev,@object
	.size		kernel_dev,(.L_0 - kernel_dev)
kernel_dev:
	.zero		28
.L_0:


//--------------------- .text._Z6conv1DPiS_i      --------------------------
	.section	.text._Z6conv1DPiS_i,"ax",@progbits
	.align	128
        .global         _Z6conv1DPiS_i
        .type           _Z6conv1DPiS_i,@function
        .size           _Z6conv1DPiS_i,(.L_x_1 - _Z6conv1DPiS_i)
        .other          _Z6conv1DPiS_i,@"STO_CUDA_ENTRY STV_DEFAULT"
_Z6conv1DPiS_i:
.text._Z6conv1DPiS_i:
[----:B------:R-:W-:Y:S01]  /*0000*/  LDC R1, c[0x0][0x37c] ;  /* 0x0000df00ff017b82 */ /* 0x000fe20000000800 */
[----:B------:R-:W0:Y:S07]  /*0010*/  S2R R0, SR_TID.X ;  /* 0x0000000000007919 */ /* 0x000e2e0000002100 */
[----:B------:R-:W0:Y:S01]  /*0020*/  S2UR UR5, SR_CTAID.X ;  /* 0x00000000000579c3 */ /* 0x000e220000002500 */
[----:B------:R-:W1:Y:S07]  /*0030*/  LDCU UR4, c[0x0][0x390] ;  /* 0x00007200ff0477ac */ /* 0x000e6e0008000800 */
[----:B------:R-:W0:Y:S01]  /*0040*/  LDC R13, c[0x0][0x360] ;  /* 0x0000d800ff0d7b82 */ /* 0x000e220000000800 */
[----:B-1----:R-:W-:Y:S01]  /*0050*/  UIADD3 UR4, UPT, UPT, UR4, -0x3, URZ ;  /* 0xfffffffd04047890 */ /* 0x002fe2000fffe0ff */
[----:B0-----:R-:W-:-:S05]  /*0060*/  IMAD R13, R13, UR5, R0 ;  /* 0x000000050d0d7c24 */ /* 0x001fca000f8e0200 */
[----:B------:R-:W-:-:S04]  /*0070*/  ISETP.GE.AND P0, PT, R13, UR4, PT ;  /* 0x000000040d007c0c */ /* 0x000fc8000bf06270 */
[----:B------:R-:W-:-:S13]  /*0080*/  ISETP.LT.OR P0, PT, R13, 0x3, P0 ;  /* 0x000000030d00780c */ /* 0x000fda0000701670 */
[----:B------:R-:W-:Y:S05]  /*0090*/  @P0 EXIT ;  /* 0x000000000000094d */ /* 0x000fea0003800000 */
[----:B------:R-:W0:Y:S01]  /*00a0*/  LDC.64 R8, c[0x0][0x380] ;  /* 0x0000e000ff087b82 */ /* 0x000e220000000a00 */
[----:B------:R-:W1:Y:S01]  /*00b0*/  LDCU.64 UR4, c[0x0][0x358] ;  /* 0x00006b00ff0477ac */ /* 0x000e620008000a00 */
[C---:B------:R-:W-:Y:S02]  /*00c0*/  IADD3 R3, PT, PT, R13.reuse, -0x3, RZ ;  /* 0xfffffffd0d037810 */ /* 0x040fe40007ffe0ff */
[C---:B------:R-:W-:Y:S01]  /*00d0*/  IADD3 R5, PT, PT, R13.reuse, -0x2, RZ ;  /* 0xfffffffe0d057810 */ /* 0x040fe20007ffe0ff */
[----:B------:R-:W2:Y:S01]  /*00e0*/  LDCU.128 UR8, c[0x3][URZ] ;  /* 0x00c00000ff0877ac */ /* 0x000ea20008000c00 */
[----:B------:R-:W-:Y:S02]  /*00f0*/  IADD3 R7, PT, PT, R13, -0x1, RZ ;  /* 0xffffffff0d077810 */ /* 0x000fe40007ffe0ff */
[----:B------:R-:W3:Y:S01]  /*0100*/  LDC.64 R10, c[0x0][0x388] ;  /* 0x0000e200ff0a7b82 */ /* 0x000ee20000000a00 */
[----:B------:R-:W4:Y:S01]  /*0110*/  LDCU.64 UR6, c[0x3][0x10] ;  /* 0x00c00200ff0677ac */ /* 0x000f220008000a00 */
[----:B0-----:R-:W-:-:S04]  /*0120*/  IMAD.WIDE.U32 R2, R3, 0x4, R8 ;  /* 0x0000000403027825 */ /* 0x001fc800078e0008 */
[--C-:B------:R-:W-:Y:S02]  /*0130*/  IMAD.WIDE.U32 R4, R5, 0x4, R8.reuse ;  /* 0x0000000405047825 */ /* 0x100fe400078e0008 */
[----:B-1----:R-:W2:Y:S02]  /*0140*/  LDG.E R2, desc[UR4][R2.64] ;  /* 0x0000000402027981 */ /* 0x002ea4000c1e1900 */
[--C-:B------:R-:W-:Y:S02]  /*0150*/  IMAD.WIDE.U32 R6, R7, 0x4, R8.reuse ;  /* 0x0000000407067825 */ /* 0x100fe400078e0008 */
[----:B------:R-:W5:Y:S02]  /*0160*/  LDG.E R5, desc[UR4][R4.64] ;  /* 0x0000000404057981 */ /* 0x000f64000c1e1900 */
[----:B------:R-:W-:Y:S02]  /*0170*/  IMAD.WIDE.U32 R8, R13, 0x4, R8 ;  /* 0x000000040d087825 */ /* 0x000fe400078e0008 */
[----:B------:R-:W4:Y:S04]  /*0180*/  LDG.E R7, desc[UR4][R6.64] ;  /* 0x0000000406077981 */ /* 0x000f28000c1e1900 */
[----:B------:R-:W3:Y:S04]  /*0190*/  LDG.E R15, desc[UR4][R8.64] ;  /* 0x00000004080f7981 */ /* 0x000ee8000c1e1900 */
[----:B------:R-:W3:Y:S04]  /*01a0*/  LDG.E R17, desc[UR4][R8.64+0x4] ;  /* 0x0000040408117981 */ /* 0x000ee8000c1e1900 */
[----:B------:R-:W3:Y:S01]  /*01b0*/  LDG.E R0, desc[UR4][R8.64+0x8] ;  /* 0x0000080408007981 */ /* 0x000ee2000c1e1900 */
[----:B--2---:R-:W-:-:S04]  /*01c0*/  IMAD R2, R2, UR8, RZ ;  /* 0x0000000802027c24 */ /* 0x004fc8000f8e02ff */
[----:B-----5:R-:W-:-:S04]  /*01d0*/  IMAD R2, R5, UR9, R2 ;  /* 0x0000000905027c24 */ /* 0x020fc8000f8e0202 */
[----:B----4-:R-:W-:-:S04]  /*01e0*/  IMAD R2, R7, UR10, R2 ;  /* 0x0000000a07027c24 */ /* 0x010fc8000f8e0202 */
[----:B---3--:R-:W-:-:S04]  /*01f0*/  IMAD R2, R15, UR11, R2 ;  /* 0x0000000b0f027c24 */ /* 0x008fc8000f8e0202 */
[----:B------:R-:W-:Y:S02]  /*0200*/  IMAD R17, R17, UR6, R2 ;  /* 0x0000000611117c24 */ /* 0x000fe4000f8e0202 */
[----:B------:R-:W-:-:S04]  /*0210*/  IMAD.WIDE.U32 R2, R13, 0x4, R10 ;  /* 0x000000040d027825 */ /* 0x000fc800078e000a */
[----:B------:R-:W-:-:S05]  /*0220*/  IMAD R17, R0, UR7, R17 ;  /* 0x0000000700117c24 */ /* 0x000fca000f8e0211 */
[----:B------:R-:W-:Y:S01]  /*0230*/  STG.E desc[UR4][R2.64], R17 ;  /* 0x0000001102007986 */ /* 0x000fe2000c101904 */
[----:B------:R-:W-:Y:S05]  /*0240*/  EXIT ;  /* 0x000000000000794d */ /* 0x000fea0003800000 */
.L_x_0:
[----:B------:R-:W-:-:S00]  /*0250*/  BRA `(.L_x_0) ;  /* 0xfffffffc00fc7947 */ /* 0x000fc0000383ffff */
[----:B------:R-:W-:-:S00]  /*0260*/  NOP ;  /* 0x0000000000007918 */ /* 0x000fc00000000000 */
        /* <DEDUP_REMOVED lines=9> */
.L_x_1:


//--------------------- .nv.shared.reserved.0     --------------------------
	.section	.nv.shared.reserved.0,"aw",@nobits
	.weak		__nv_reservedSMEM_offset_0_alias
	.size		__nv_reservedSMEM_offset_0_alias, 0, 64
	.other		__nv_reservedSMEM_offset_0_alias,@"STO_CUDA_RESERVED_SHARED STV_DEFAULT"
__nv_reservedSMEM_offset_0_alias:
	.zero		0
	.zero		64


//--------------------- .nv.constant0._Z6conv1DPiS_i --------------------------
	.section	.nv.constant0._Z6conv1DPiS_i,"a",@progbits
	.sectionflags	@""
	.align	4
.nv.constant0._Z6conv1DPiS_i:
	.zero		916


//--------------------- SYMBOLS --------------------------

	.type		.nv.reservedSmem.offset0,@object
	.size		.nv.reservedSmem.offset0,0x4
